//
// Generated by NVIDIA NVVM Compiler
//
// Compiler Build ID: CL-36424714
// Cuda compilation tools, release 13.0, V13.0.88
// Based on NVVM 20.0.0
//

.version 9.0
.target sm_100
.address_size 64

	// .globl	_Z12mandelKernelPiffffiiii

.visible .entry _Z12mandelKernelPiffffiiii(
	.param .u64 .ptr .align 1 _Z12mandelKernelPiffffiiii_param_0,
	.param .f32 _Z12mandelKernelPiffffiiii_param_1,
	.param .f32 _Z12mandelKernelPiffffiiii_param_2,
	.param .f32 _Z12mandelKernelPiffffiiii_param_3,
	.param .f32 _Z12mandelKernelPiffffiiii_param_4,
	.param .u32 _Z12mandelKernelPiffffiiii_param_5,
	.param .u32 _Z12mandelKernelPiffffiiii_param_6,
	.param .u32 _Z12mandelKernelPiffffiiii_param_7,
	.param .u32 _Z12mandelKernelPiffffiiii_param_8
)
{
	.reg .pred 	%p<71>;
	.reg .b32 	%r<83>;
	.reg .b32 	%f<59>;
	.reg .b64 	%rd<36>;

	ld.param.u64 	%rd7, [_Z12mandelKernelPiffffiiii_param_0];
	ld.param.f32 	%f30, [_Z12mandelKernelPiffffiiii_param_1];
	ld.param.f32 	%f31, [_Z12mandelKernelPiffffiiii_param_2];
	ld.param.f32 	%f32, [_Z12mandelKernelPiffffiiii_param_3];
	ld.param.f32 	%f33, [_Z12mandelKernelPiffffiiii_param_4];
	ld.param.u32 	%r31, [_Z12mandelKernelPiffffiiii_param_5];
	ld.param.u32 	%r32, [_Z12mandelKernelPiffffiiii_param_6];
	ld.param.u32 	%r33, [_Z12mandelKernelPiffffiiii_param_8];
	cvta.to.global.u64 	%rd1, %rd7;
	mov.u32 	%r34, %ctaid.x;
	mov.u32 	%r35, %ntid.x;
	mov.u32 	%r36, %tid.x;
	mad.lo.s32 	%r37, %r34, %r35, %r36;
	shl.b32 	%r74, %r37, 2;
	mov.u32 	%r38, %ctaid.y;
	mov.u32 	%r39, %ntid.y;
	mov.u32 	%r40, %tid.y;
	mad.lo.s32 	%r41, %r38, %r39, %r40;
	shl.b32 	%r2, %r41, 2;
	setp.lt.s32 	%p1, %r33, 1;
	@%p1 bra 	$L__BB0_23;
	cvt.rn.f32.u32 	%f34, %r2;
	fma.rn.f32 	%f1, %f33, %f34, %f31;
	mul.lo.s32 	%r3, %r2, %r31;
	add.s32 	%r4, %r2, 1;
	cvt.rn.f32.u32 	%f35, %r4;
	fma.rn.f32 	%f2, %f33, %f35, %f31;
	add.s32 	%r5, %r3, %r31;
	add.s32 	%r6, %r2, 2;
	cvt.rn.f32.u32 	%f36, %r6;
	fma.rn.f32 	%f3, %f33, %f36, %f31;
	add.s32 	%r7, %r5, %r31;
	add.s32 	%r8, %r2, 3;
	cvt.rn.f32.u32 	%f37, %r8;
	fma.rn.f32 	%f4, %f33, %f37, %f31;
	add.s32 	%r9, %r7, %r31;
	add.s32 	%r10, %r74, 3;
$L__BB0_2:
	setp.ge.s32 	%p50, %r2, %r32;
	setp.ge.s32 	%p51, %r74, %r31;
	cvt.rn.f32.s32 	%f38, %r74;
	fma.rn.f32 	%f5, %f32, %f38, %f30;
	or.pred  	%p52, %p51, %p50;
	@%p52 bra 	$L__BB0_7;
	mov.b32 	%r75, 0;
	mov.f32 	%f51, %f1;
	mov.f32 	%f52, %f5;
$L__BB0_4:
	mul.f32 	%f8, %f52, %f52;
	mul.f32 	%f9, %f51, %f51;
	add.f32 	%f39, %f8, %f9;
	setp.gt.f32 	%p53, %f39, 0f40800000;
	mov.u32 	%r82, %r75;
	@%p53 bra 	$L__BB0_6;
	sub.f32 	%f40, %f8, %f9;
	add.f32 	%f41, %f52, %f52;
	add.f32 	%f52, %f5, %f40;
	fma.rn.f32 	%f51, %f41, %f51, %f1;
	add.s32 	%r75, %r75, 1;
	setp.eq.s32 	%p54, %r75, %r33;
	mov.u32 	%r82, %r33;
	@%p54 bra 	$L__BB0_6;
	bra.uni 	$L__BB0_4;
$L__BB0_6:
	add.s32 	%r67, %r3, %r74;
	mul.wide.s32 	%rd28, %r67, 4;
	add.s64 	%rd29, %rd1, %rd28;
	st.global.u32 	[%rd29], %r82;
$L__BB0_7:
	setp.ge.s32 	%p55, %r74, %r31;
	setp.ge.s32 	%p56, %r4, %r32;
	or.pred  	%p57, %p55, %p56;
	@%p57 bra 	$L__BB0_12;
	mov.b32 	%r76, 0;
	mov.f32 	%f53, %f2;
	mov.f32 	%f54, %f5;
$L__BB0_9:
	mul.f32 	%f14, %f54, %f54;
	mul.f32 	%f15, %f53, %f53;
	add.f32 	%f42, %f14, %f15;
	setp.gt.f32 	%p58, %f42, 0f40800000;
	mov.u32 	%r77, %r76;
	@%p58 bra 	$L__BB0_11;
	sub.f32 	%f43, %f14, %f15;
	add.f32 	%f44, %f54, %f54;
	add.f32 	%f54, %f5, %f43;
	fma.rn.f32 	%f53, %f44, %f53, %f2;
	add.s32 	%r76, %r76, 1;
	setp.ne.s32 	%p59, %r76, %r33;
	mov.u32 	%r77, %r33;
	@%p59 bra 	$L__BB0_9;
$L__BB0_11:
	add.s32 	%r69, %r5, %r74;
	mul.wide.s32 	%rd30, %r69, 4;
	add.s64 	%rd31, %rd1, %rd30;
	st.global.u32 	[%rd31], %r77;
$L__BB0_12:
	setp.ge.s32 	%p60, %r74, %r31;
	setp.ge.s32 	%p61, %r6, %r32;
	or.pred  	%p62, %p60, %p61;
	@%p62 bra 	$L__BB0_17;
	mov.b32 	%r78, 0;
	mov.f32 	%f55, %f3;
	mov.f32 	%f56, %f5;
$L__BB0_14:
	mul.f32 	%f20, %f56, %f56;
	mul.f32 	%f21, %f55, %f55;
	add.f32 	%f45, %f20, %f21;
	setp.gt.f32 	%p63, %f45, 0f40800000;
	mov.u32 	%r79, %r78;
	@%p63 bra 	$L__BB0_16;
	sub.f32 	%f46, %f20, %f21;
	add.f32 	%f47, %f56, %f56;
	add.f32 	%f56, %f5, %f46;
	fma.rn.f32 	%f55, %f47, %f55, %f3;
	add.s32 	%r78, %r78, 1;
	setp.ne.s32 	%p64, %r78, %r33;
	mov.u32 	%r79, %r33;
	@%p64 bra 	$L__BB0_14;
$L__BB0_16:
	add.s32 	%r71, %r7, %r74;
	mul.wide.s32 	%rd32, %r71, 4;
	add.s64 	%rd33, %rd1, %rd32;
	st.global.u32 	[%rd33], %r79;
$L__BB0_17:
	setp.ge.s32 	%p65, %r74, %r31;
	setp.ge.s32 	%p66, %r8, %r32;
	or.pred  	%p67, %p65, %p66;
	@%p67 bra 	$L__BB0_22;
	mov.b32 	%r80, 0;
	mov.f32 	%f57, %f4;
	mov.f32 	%f58, %f5;
$L__BB0_19:
	mul.f32 	%f26, %f58, %f58;
	mul.f32 	%f27, %f57, %f57;
	add.f32 	%f48, %f26, %f27;
	setp.gt.f32 	%p68, %f48, 0f40800000;
	mov.u32 	%r81, %r80;
	@%p68 bra 	$L__BB0_21;
	sub.f32 	%f49, %f26, %f27;
	add.f32 	%f50, %f58, %f58;
	add.f32 	%f58, %f5, %f49;
	fma.rn.f32 	%f57, %f50, %f57, %f4;
	add.s32 	%r80, %r80, 1;
	setp.ne.s32 	%p69, %r80, %r33;
	mov.u32 	%r81, %r33;
	@%p69 bra 	$L__BB0_19;
$L__BB0_21:
	add.s32 	%r73, %r9, %r74;
	mul.wide.s32 	%rd34, %r73, 4;
	add.s64 	%rd35, %rd1, %rd34;
	st.global.u32 	[%rd35], %r81;
$L__BB0_22:
	add.s32 	%r23, %r74, 1;
	setp.eq.s32 	%p70, %r74, %r10;
	mov.u32 	%r74, %r23;
	@%p70 bra 	$L__BB0_55;
	bra.uni 	$L__BB0_2;
$L__BB0_23:
	setp.ge.s32 	%p2, %r74, %r31;
	setp.ge.s32 	%p3, %r2, %r32;
	or.pred  	%p4, %p2, %p3;
	@%p4 bra 	$L__BB0_25;
	mad.lo.s32 	%r42, %r2, %r31, %r74;
	mul.wide.s32 	%rd8, %r42, 4;
	add.s64 	%rd9, %rd1, %rd8;
	mov.b32 	%r43, 0;
	st.global.u32 	[%rd9], %r43;
$L__BB0_25:
	setp.ge.s32 	%p5, %r74, %r31;
	add.s32 	%r25, %r2, 1;
	setp.ge.s32 	%p6, %r25, %r32;
	or.pred  	%p7, %p5, %p6;
	@%p7 bra 	$L__BB0_27;
	mad.lo.s32 	%r44, %r25, %r31, %r74;
	mul.wide.s32 	%rd10, %r44, 4;
	add.s64 	%rd11, %rd1, %rd10;
	mov.b32 	%r45, 0;
	st.global.u32 	[%rd11], %r45;
$L__BB0_27:
	setp.ge.s32 	%p8, %r74, %r31;
	add.s32 	%r26, %r2, 2;
	setp.ge.s32 	%p9, %r26, %r32;
	or.pred  	%p10, %p8, %p9;
	@%p10 bra 	$L__BB0_29;
	mad.lo.s32 	%r46, %r26, %r31, %r74;
	mul.wide.s32 	%rd12, %r46, 4;
	add.s64 	%rd13, %rd1, %rd12;
	mov.b32 	%r47, 0;
	st.global.u32 	[%rd13], %r47;
$L__BB0_29:
	setp.ge.s32 	%p11, %r74, %r31;
	add.s32 	%r27, %r2, 3;
	setp.ge.s32 	%p12, %r27, %r32;
	or.pred  	%p13, %p11, %p12;
	@%p13 bra 	$L__BB0_31;
	mad.lo.s32 	%r48, %r27, %r31, %r74;
	mul.wide.s32 	%rd14, %r48, 4;
	add.s64 	%rd15, %rd1, %rd14;
	mov.b32 	%r49, 0;
	st.global.u32 	[%rd15], %r49;
$L__BB0_31:
	setp.ge.s32 	%p14, %r2, %r32;
	add.s32 	%r28, %r74, 1;
	setp.ge.s32 	%p15, %r28, %r31;
	or.pred  	%p16, %p15, %p14;
	mul.lo.s32 	%r50, %r2, %r31;
	cvt.s64.s32 	%rd2, %r74;
	cvt.s64.s32 	%rd16, %r50;
	add.s64 	%rd17, %rd16, %rd2;
	shl.b64 	%rd18, %rd17, 2;
	add.s64 	%rd3, %rd1, %rd18;
	@%p16 bra 	$L__BB0_33;
	mov.b32 	%r51, 0;
	st.global.u32 	[%rd3+4], %r51;
$L__BB0_33:
	setp.ge.s32 	%p17, %r28, %r31;
	setp.ge.s32 	%p18, %r25, %r32;
	or.pred  	%p19, %p17, %p18;
	mul.lo.s32 	%r52, %r25, %r31;
	cvt.s64.s32 	%rd19, %r52;
	add.s64 	%rd20, %rd19, %rd2;
	shl.b64 	%rd21, %rd20, 2;
	add.s64 	%rd4, %rd1, %rd21;
	@%p19 bra 	$L__BB0_35;
	mov.b32 	%r53, 0;
	st.global.u32 	[%rd4+4], %r53;
$L__BB0_35:
	setp.ge.s32 	%p20, %r28, %r31;
	setp.ge.s32 	%p21, %r26, %r32;
	or.pred  	%p22, %p20, %p21;
	mul.lo.s32 	%r54, %r26, %r31;
	cvt.s64.s32 	%rd22, %r54;
	add.s64 	%rd23, %rd22, %rd2;
	shl.b64 	%rd24, %rd23, 2;
	add.s64 	%rd5, %rd1, %rd24;
	@%p22 bra 	$L__BB0_37;
	mov.b32 	%r55, 0;
	st.global.u32 	[%rd5+4], %r55;
$L__BB0_37:
	setp.ge.s32 	%p23, %r28, %r31;
	setp.ge.s32 	%p24, %r27, %r32;
	or.pred  	%p25, %p23, %p24;
	mul.lo.s32 	%r56, %r27, %r31;
	cvt.s64.s32 	%rd25, %r56;
	add.s64 	%rd26, %rd25, %rd2;
	shl.b64 	%rd27, %rd26, 2;
	add.s64 	%rd6, %rd1, %rd27;
	@%p25 bra 	$L__BB0_39;
	mov.b32 	%r57, 0;
	st.global.u32 	[%rd6+4], %r57;
$L__BB0_39:
	setp.ge.s32 	%p26, %r2, %r32;
	add.s32 	%r29, %r74, 2;
	setp.ge.s32 	%p27, %r29, %r31;
	or.pred  	%p28, %p27, %p26;
	@%p28 bra 	$L__BB0_41;
	mov.b32 	%r58, 0;
	st.global.u32 	[%rd3+8], %r58;
$L__BB0_41:
	setp.ge.s32 	%p29, %r29, %r31;
	setp.ge.s32 	%p30, %r25, %r32;
	or.pred  	%p31, %p29, %p30;
	@%p31 bra 	$L__BB0_43;
	mov.b32 	%r59, 0;
	st.global.u32 	[%rd4+8], %r59;
$L__BB0_43:
	setp.ge.s32 	%p32, %r29, %r31;
	setp.ge.s32 	%p33, %r26, %r32;
	or.pred  	%p34, %p32, %p33;
	@%p34 bra 	$L__BB0_45;
	mov.b32 	%r60, 0;
	st.global.u32 	[%rd5+8], %r60;
$L__BB0_45:
	setp.ge.s32 	%p35, %r29, %r31;
	setp.ge.s32 	%p36, %r27, %r32;
	or.pred  	%p37, %p35, %p36;
	@%p37 bra 	$L__BB0_47;
	mov.b32 	%r61, 0;
	st.global.u32 	[%rd6+8], %r61;
$L__BB0_47:
	setp.ge.s32 	%p38, %r2, %r32;
	add.s32 	%r30, %r74, 3;
	setp.ge.s32 	%p39, %r30, %r31;
	or.pred  	%p40, %p39, %p38;
	@%p40 bra 	$L__BB0_49;
	mov.b32 	%r62, 0;
	st.global.u32 	[%rd3+12], %r62;
$L__BB0_49:
	setp.ge.s32 	%p41, %r30, %r31;
	setp.ge.s32 	%p42, %r25, %r32;
	or.pred  	%p43, %p41, %p42;
	@%p43 bra 	$L__BB0_51;
	mov.b32 	%r63, 0;
	st.global.u32 	[%rd4+12], %r63;
$L__BB0_51:
	setp.ge.s32 	%p44, %r30, %r31;
	setp.ge.s32 	%p45, %r26, %r32;
	or.pred  	%p46, %p44, %p45;
	@%p46 bra 	$L__BB0_53;
	mov.b32 	%r64, 0;
	st.global.u32 	[%rd5+12], %r64;
$L__BB0_53:
	setp.ge.s32 	%p47, %r30, %r31;
	setp.ge.s32 	%p48, %r27, %r32;
	or.pred  	%p49, %p47, %p48;
	@%p49 bra 	$L__BB0_55;
	mov.b32 	%r65, 0;
	st.global.u32 	[%rd6+12], %r65;
$L__BB0_55:
	ret;

}


// ===== COMPILED SASS (sm_100) =====

	.target	sm_100

	.elftype	@"ET_EXEC"


//--------------------- .note.nv.tkinfo           --------------------------
	.section	.note.nv.tkinfo,"",@"SHT_NOTE"
	.sectionflags	@"SHF_NOTE_NV_TKINFO"
	.tkinfo
        /*0018*/ 	.word	0x00000002
        /*0030*/ 	.string	""
        /*0030*/ 	.string	"ptxas"
        /*0030*/ 	.string	"Cuda compilation tools, release 13.0, V13.0.88"
        /*0030*/ 	.string	"Build cuda_13.0.r13.0/compiler.36424714_0"
        /*0030*/ 	.string	"-arch sm_100 -m 64 "



//--------------------- .note.nv.cuinfo           --------------------------
	.section	.note.nv.cuinfo,"",@"SHT_NOTE"
	.sectionflags	@"SHF_NOTE_NV_CUINFO"
        /*0018*/ 	.short	0x0002
        /*001a*/ 	.short	0x0064
        /*001c*/ 	.short	0x0082
	.zero		2


//--------------------- .nv.info                  --------------------------
	.section	.nv.info,"",@"SHT_CUDA_INFO"
	.align	4


	//----- nvinfo : EIATTR_REGCOUNT
	.align		4
        /*0000*/ 	.byte	0x04, 0x2f
        /*0002*/ 	.short	(.L_1 - .L_0)
	.align		4
.L_0:
        /*0004*/ 	.word	index@(_Z12mandelKernelPiffffiiii)
        /*0008*/ 	.word	0x00000019


	//----- nvinfo : EIATTR_FRAME_SIZE
	.align		4
.L_1:
        /*000c*/ 	.byte	0x04, 0x11
        /*000e*/ 	.short	(.L_3 - .L_2)
	.align		4
.L_2:
        /*0010*/ 	.word	index@(_Z12mandelKernelPiffffiiii)
        /*0014*/ 	.word	0x00000000


	//----- nvinfo : EIATTR_MIN_STACK_SIZE
	.align		4
.L_3:
        /*0018*/ 	.byte	0x04, 0x12
        /*001a*/ 	.short	(.L_5 - .L_4)
	.align		4
.L_4:
        /*001c*/ 	.word	index@(_Z12mandelKernelPiffffiiii)
        /*0020*/ 	.word	0x00000000
.L_5:


//--------------------- .nv.compat                --------------------------
	.section	.nv.compat,"",@"SHT_CUDA_COMPAT_INFO"
	.align	4
        /*0000*/ 	.byte	0x02, 0x09, 0x00, 0x00, 0x02, 0x02, 0x01, 0x00, 0x02, 0x05, 0x05, 0x00, 0x03, 0x07, 0x01, 0x01
        /*0010*/ 	.byte	0x02, 0x03, 0x00, 0x00, 0x02, 0x06, 0x01, 0x00, 0x04, 0x0b, 0x08, 0x00, 0x01, 0x00, 0x00, 0x00
        /*0020*/ 	.byte	0x00, 0x00, 0x00, 0x00


//--------------------- .nv.info._Z12mandelKernelPiffffiiii --------------------------
	.section	.nv.info._Z12mandelKernelPiffffiiii,"",@"SHT_CUDA_INFO"
	.sectionflags	@""
	.align	4


	//----- nvinfo : EIATTR_CUDA_API_VERSION
	.align		4
        /*0000*/ 	.byte	0x04, 0x37
        /*0002*/ 	.short	(.L_7 - .L_6)
.L_6:
        /*0004*/ 	.word	0x00000082


	//----- nvinfo : EIATTR_KPARAM_INFO
	.align		4
.L_7:
        /*0008*/ 	.byte	0x04, 0x17
        /*000a*/ 	.short	(.L_9 - .L_8)
.L_8:
        /*000c*/ 	.word	0x00000000
        /*0010*/ 	.short	0x0008
        /*0012*/ 	.short	0x0024
        /*0014*/ 	.byte	0x00, 0xf0, 0x11, 0x00


	//----- nvinfo : EIATTR_KPARAM_INFO
	.align		4
.L_9:
        /*0018*/ 	.byte	0x04, 0x17
        /*001a*/ 	.short	(.L_11 - .L_10)
.L_10:
        /*001c*/ 	.word	0x00000000
        /*0020*/ 	.short	0x0007
        /*0022*/ 	.short	0x0020
        /*0024*/ 	.byte	0x00, 0xf0, 0x11, 0x00


	//----- nvinfo : EIATTR_KPARAM_INFO
	.align		4
.L_11:
        /*0028*/ 	.byte	0x04, 0x17
        /*002a*/ 	.short	(.L_13 - .L_12)
.L_12:
        /*002c*/ 	.word	0x00000000
        /*0030*/ 	.short	0x0006
        /*0032*/ 	.short	0x001c
        /*0034*/ 	.byte	0x00, 0xf0, 0x11, 0x00


	//----- nvinfo : EIATTR_KPARAM_INFO
	.align		4
.L_13:
        /*0038*/ 	.byte	0x04, 0x17
        /*003a*/ 	.short	(.L_15 - .L_14)
.L_14:
        /*003c*/ 	.word	0x00000000
        /*0040*/ 	.short	0x0005
        /*0042*/ 	.short	0x0018
        /*0044*/ 	.byte	0x00, 0xf0, 0x11, 0x00


	//----- nvinfo : EIATTR_KPARAM_INFO
	.align		4
.L_15:
        /*0048*/ 	.byte	0x04, 0x17
        /*004a*/ 	.short	(.L_17 - .L_16)
.L_16:
        /*004c*/ 	.word	0x00000000
        /*0050*/ 	.short	0x0004
        /*0052*/ 	.short	0x0014
        /*0054*/ 	.byte	0x00, 0xf0, 0x11, 0x00


	//----- nvinfo : EIATTR_KPARAM_INFO
	.align		4
.L_17:
        /*0058*/ 	.byte	0x04, 0x17
        /*005a*/ 	.short	(.L_19 - .L_18)
.L_18:
        /*005c*/ 	.word	0x00000000
        /*0060*/ 	.short	0x0003
        /*0062*/ 	.short	0x0010
        /*0064*/ 	.byte	0x00, 0xf0, 0x11, 0x00


	//----- nvinfo : EIATTR_KPARAM_INFO
	.align		4
.L_19:
        /*0068*/ 	.byte	0x04, 0x17
        /*006a*/ 	.short	(.L_21 - .L_20)
.L_20:
        /*006c*/ 	.word	0x00000000
        /*0070*/ 	.short	0x0002
        /*0072*/ 	.short	0x000c
        /*0074*/ 	.byte	0x00, 0xf0, 0x11, 0x00


	//----- nvinfo : EIATTR_KPARAM_INFO
	.align		4
.L_21:
        /*0078*/ 	.byte	0x04, 0x17
        /*007a*/ 	.short	(.L_23 - .L_22)
.L_22:
        /*007c*/ 	.word	0x00000000
        /*0080*/ 	.short	0x0001
        /*0082*/ 	.short	0x0008
        /*0084*/ 	.byte	0x00, 0xf0, 0x11, 0x00


	//----- nvinfo : EIATTR_KPARAM_INFO
	.align		4
.L_23:
        /*0088*/ 	.byte	0x04, 0x17
        /*008a*/ 	.short	(.L_25 - .L_24)
.L_24:
        /*008c*/ 	.word	0x00000000
        /*0090*/ 	.short	0x0000
        /*0092*/ 	.short	0x0000
        /*0094*/ 	.byte	0x00, 0xf5, 0x21, 0x00


	//----- nvinfo : EIATTR_SPARSE_MMA_MASK
	.align		4
.L_25:
        /*0098*/ 	.byte	0x03, 0x50
        /*009a*/ 	.short	0x0000


	//----- nvinfo : EIATTR_MAXREG_COUNT
	.align		4
        /*009c*/ 	.byte	0x03, 0x1b
        /*009e*/ 	.short	0x00ff


	//----- nvinfo : EIATTR_MERCURY_ISA_VERSION
	.align		4
        /*00a0*/ 	.byte	0x03, 0x5f
        /*00a2*/ 	.short	0x0101


	//----- nvinfo : EIATTR_VRC_CTA_INIT_COUNT
	.align		4
        /*00a4*/ 	.byte	0x02, 0x4a
	.zero		1
	.zero		1


	//----- nvinfo : EIATTR_EXIT_INSTR_OFFSETS
	.align		4
        /*00a8*/ 	.byte	0x04, 0x1c
        /*00aa*/ 	.short	(.L_27 - .L_26)


	//   ....[0]....
.L_26:
        /*00ac*/ 	.word	0x00000ad0


	//   ....[1]....
        /*00b0*/ 	.word	0x00000fc0


	//   ....[2]....
        /*00b4*/ 	.word	0x00000fe0


	//----- nvinfo : EIATTR_CRS_STACK_SIZE
	.align		4
.L_27:
        /*00b8*/ 	.byte	0x04, 0x1e
        /*00ba*/ 	.short	(.L_29 - .L_28)
.L_28:
        /*00bc*/ 	.word	0x00000000


	//----- nvinfo : EIATTR_CBANK_PARAM_SIZE
	.align		4
.L_29:
        /*00c0*/ 	.byte	0x03, 0x19
        /*00c2*/ 	.short	0x0028


	//----- nvinfo : EIATTR_PARAM_CBANK
	.align		4
        /*00c4*/ 	.byte	0x04, 0x0a
        /*00c6*/ 	.short	(.L_31 - .L_30)
	.align		4
.L_30:
        /*00c8*/ 	.word	index@(.nv.constant0._Z12mandelKernelPiffffiiii)
        /*00cc*/ 	.short	0x0380
        /*00ce*/ 	.short	0x0028


	//----- nvinfo : EIATTR_SW_WAR
	.align		4
.L_31:
        /*00d0*/ 	.byte	0x04, 0x36
        /*00d2*/ 	.short	(.L_33 - .L_32)
.L_32:
        /*00d4*/ 	.word	0x00000008
.L_33:


//--------------------- .nv.callgraph             --------------------------
	.section	.nv.callgraph,"",@"SHT_CUDA_CALLGRAPH"
	.align	4
	.sectionentsize	8
	.align		4
        /*0000*/ 	.word	0x00000000
	.align		4
        /*0004*/ 	.word	0xffffffff
	.align		4
        /*0008*/ 	.word	0x00000000
	.align		4
        /*000c*/ 	.word	0xfffffffe
	.align		4
        /*0010*/ 	.word	0x00000000
	.align		4
        /*0014*/ 	.word	0xfffffffd
	.align		4
        /*0018*/ 	.word	0x00000000
	.align		4
        /*001c*/ 	.word	0xfffffffc


//--------------------- .text._Z12mandelKernelPiffffiiii --------------------------
	.section	.text._Z12mandelKernelPiffffiiii,"ax",@progbits
	.align	128
        .global         _Z12mandelKernelPiffffiiii
        .type           _Z12mandelKernelPiffffiiii,@function
        .size           _Z12mandelKernelPiffffiiii,(.L_x_23 - _Z12mandelKernelPiffffiiii)
        .other          _Z12mandelKernelPiffffiiii,@"STO_CUDA_ENTRY STV_DEFAULT"
_Z12mandelKernelPiffffiiii:
.text._Z12mandelKernelPiffffiiii:
[----:B------:R-:W-:Y:S01]  /*0000*/  LDC R1, c[0x0][0x37c] ;  /* 0x0000df00ff017b82 */ /* 0x000fe20000000800 */
[----:B------:R-:W0:Y:S07]  /*0010*/  S2R R3, SR_TID.X ;  /* 0x0000000000037919 */ /* 0x000e2e0000002100 */
[----:B------:R-:W0:Y:S01]  /*0020*/  LDC R0, c[0x0][0x360] ;  /* 0x0000d800ff007b82 */ /* 0x000e220000000800 */
[----:B------:R-:W1:Y:S01]  /*0030*/  LDCU UR8, c[0x0][0x3a4] ;  /* 0x00007480ff0877ac */ /* 0x000e620008000800 */
[----:B------:R-:W2:Y:S01]  /*0040*/  S2R R2, SR_TID.Y ;  /* 0x0000000000027919 */ /* 0x000ea20000002200 */
[----:B------:R-:W3:Y:S05]  /*0050*/  LDCU.64 UR4, c[0x0][0x358] ;  /* 0x00006b00ff0477ac */ /* 0x000eea0008000a00 */
[----:B------:R-:W0:Y:S08]  /*0060*/  S2UR UR6, SR_CTAID.X ;  /* 0x00000000000679c3 */ /* 0x000e300000002500 */
[----:B------:R-:W2:Y:S01]  /*0070*/  S2UR UR7, SR_CTAID.Y ;  /* 0x00000000000779c3 */ /* 0x000ea20000002600 */
[----:B-1----:R-:W-:-:S07]  /*0080*/  UISETP.GE.AND UP0, UPT, UR8, 0x1, UPT ;  /* 0x000000010800788c */ /* 0x002fce000bf06270 */
[----:B------:R-:W2:Y:S01]  /*0090*/  LDC R5, c[0x0][0x364] ;  /* 0x0000d900ff057b82 */ /* 0x000ea20000000800 */
[----:B0-----:R-:W-:-:S04]  /*00a0*/  IMAD R0, R0, UR6, R3 ;  /* 0x0000000600007c24 */ /* 0x001fc8000f8e0203 */
[----:B------:R-:W-:Y:S02]  /*00b0*/  IMAD.SHL.U32 R0, R0, 0x4, RZ ;  /* 0x0000000400007824 */ /* 0x000fe400078e00ff */
[----:B--2---:R-:W-:-:S04]  /*00c0*/  IMAD R5, R5, UR7, R2 ;  /* 0x0000000705057c24 */ /* 0x004fc8000f8e0202 */
[----:B------:R-:W-:Y:S01]  /*00d0*/  IMAD.SHL.U32 R5, R5, 0x4, RZ ;  /* 0x0000000405057824 */ /* 0x000fe200078e00ff */
[----:B---3--:R-:W-:Y:S06]  /*00e0*/  BRA.U !UP0, `(.L_x_0) ;  /* 0x0000000908847547 */ /* 0x008fec000b800000 */
[----:B------:R-:W0:Y:S01]  /*00f0*/  LDC R2, c[0x0][0x398] ;  /* 0x0000e600ff027b82 */ /* 0x000e220000000800 */
[----:B------:R-:W1:Y:S01]  /*0100*/  LDCU UR6, c[0x0][0x394] ;  /* 0x00007280ff0677ac */ /* 0x000e620008000800 */
[C---:B------:R-:W-:Y:S01]  /*0110*/  VIADD R15, R5.reuse, 0x2 ;  /* 0x00000002050f7836 */ /* 0x040fe20000000000 */
[C---:B------:R-:W-:Y:S02]  /*0120*/  IADD3 R14, PT, PT, R5.reuse, 0x1, RZ ;  /* 0x00000001050e7810 */ /* 0x040fe40007ffe0ff */
[----:B------:R-:W-:Y:S02]  /*0130*/  IADD3 R16, PT, PT, R5, 0x3, RZ ;  /* 0x0000000305107810 */ /* 0x000fe40007ffe0ff */
[----:B------:R-:W-:Y:S01]  /*0140*/  I2FP.F32.U32 R4, R5 ;  /* 0x0000000500047245 */ /* 0x000fe20000201000 */
[----:B------:R-:W1:Y:S01]  /*0150*/  LDC R3, c[0x0][0x38c] ;  /* 0x0000e300ff037b82 */ /* 0x000e620000000800 */
[----:B------:R-:W-:Y:S02]  /*0160*/  I2FP.F32.U32 R6, R14 ;  /* 0x0000000e00067245 */ /* 0x000fe40000201000 */
[----:B------:R-:W-:-:S02]  /*0170*/  I2FP.F32.U32 R8, R15 ;  /* 0x0000000f00087245 */ /* 0x000fc40000201000 */
[----:B------:R-:W-:Y:S02]  /*0180*/  I2FP.F32.U32 R10, R16 ;  /* 0x00000010000a7245 */ /* 0x000fe40000201000 */
[----:B------:R-:W-:Y:S01]  /*0190*/  IADD3 R11, PT, PT, R0, 0x3, RZ ;  /* 0x00000003000b7810 */ /* 0x000fe20007ffe0ff */
[----:B0-----:R-:W-:-:S04]  /*01a0*/  IMAD R7, R5, R2, R2 ;  /* 0x0000000205077224 */ /* 0x001fc800078e0202 */
[--C-:B------:R-:W-:Y:S02]  /*01b0*/  IMAD.IADD R9, R7, 0x1, R2.reuse ;  /* 0x0000000107097824 */ /* 0x100fe400078e0202 */
[--C-:B-1----:R-:W-:Y:S01]  /*01c0*/  FFMA R4, R4, UR6, R3.reuse ;  /* 0x0000000604047c23 */ /* 0x102fe20008000003 */
[--C-:B------:R-:W-:Y:S01]  /*01d0*/  FFMA R6, R6, UR6, R3.reuse ;  /* 0x0000000606067c23 */ /* 0x100fe20008000003 */
[--C-:B------:R-:W-:Y:S01]  /*01e0*/  FFMA R8, R8, UR6, R3.reuse ;  /* 0x0000000608087c23 */ /* 0x100fe20008000003 */
[----:B------:R-:W-:Y:S01]  /*01f0*/  FFMA R10, R10, UR6, R3 ;  /* 0x000000060a0a7c23 */ /* 0x000fe20008000003 */
[----:B------:R-:W-:-:S07]  /*0200*/  IMAD.IADD R13, R9, 0x1, R2 ;  /* 0x00000001090d7824 */ /* 0x000fce00078e0202 */
.L_x_21:
[----:B0-----:R-:W0:Y:S01]  /*0210*/  LDCU.64 UR8, c[0x0][0x398] ;  /* 0x00007300ff0877ac */ /* 0x001e220008000a00 */
[----:B-1234-:R-:W1:Y:S01]  /*0220*/  LDC R3, c[0x0][0x388] ;  /* 0x0000e200ff037b82 */ /* 0x01ee620000000800 */
[----:B------:R-:W-:Y:S01]  /*0230*/  I2FP.F32.S32 R12, R0 ;  /* 0x00000000000c7245 */ /* 0x000fe20000201400 */
[----:B------:R-:W-:Y:S01]  /*0240*/  BSSY.RECONVERGENT B0, `(.L_x_1) ;  /* 0x000002a000007945 */ /* 0x000fe20003800200 */
[----:B------:R-:W1:Y:S01]  /*0250*/  LDCU UR6, c[0x0][0x390] ;  /* 0x00007200ff0677ac */ /* 0x000e620008000800 */
[----:B0-----:R-:W-:Y:S02]  /*0260*/  ISETP.GE.AND P0, PT, R5, UR9, PT ;  /* 0x0000000905007c0c */ /* 0x001fe4000bf06270 */
[----:B------:R-:W-:-:S04]  /*0270*/  MOV R21, UR8 ;  /* 0x0000000800157c02 */ /* 0x000fc80008000f00 */
[----:B------:R-:W-:Y:S01]  /*0280*/  ISETP.GE.OR P0, PT, R0, R21, P0 ;  /* 0x000000150000720c */ /* 0x000fe20000706670 */
[----:B-1----:R-:W-:-:S12]  /*0290*/  FFMA R12, R12, UR6, R3 ;  /* 0x000000060c0c7c23 */ /* 0x002fd80008000003 */
[----:B------:R-:W-:Y:S05]  /*02a0*/  @P0 BRA `(.L_x_2) ;  /* 0x00000000008c0947 */ /* 0x000fea0003800000 */
[----:B------:R-:W-:Y:S01]  /*02b0*/  FMUL R2, R12, R12 ;  /* 0x0000000c0c027220 */ /* 0x000fe20000400000 */
[----:B------:R-:W-:Y:S01]  /*02c0*/  FMUL R3, R4, R4 ;  /* 0x0000000404037220 */ /* 0x000fe20000400000 */
[----:B------:R-:W-:Y:S03]  /*02d0*/  BSSY.RECONVERGENT B1, `(.L_x_3) ;  /* 0x000001a000017945 */ /* 0x000fe60003800200 */
[----:B------:R-:W-:-:S05]  /*02e0*/  FADD R17, R2, R3 ;  /* 0x0000000302117221 */ /* 0x000fca0000000000 */
[----:B------:R-:W-:Y:S01]  /*02f0*/  FSETP.GT.AND P0, PT, R17, 4, PT ;  /* 0x408000001100780b */ /* 0x000fe20003f04000 */
[----:B------:R-:W-:-:S12]  /*0300*/  IMAD.MOV.U32 R17, RZ, RZ, RZ ;  /* 0x000000ffff117224 */ /* 0x000fd800078e00ff */
[----:B------:R-:W-:Y:S05]  /*0310*/  @P0 BRA `(.L_x_4) ;  /* 0x0000000000540947 */ /* 0x000fea0003800000 */
[----:B------:R-:W0:Y:S01]  /*0320*/  LDC R21, c[0x0][0x3a4] ;  /* 0x0000e900ff157b82 */ /* 0x000e220000000800 */
[----:B------:R-:W-:Y:S01]  /*0330*/  MOV R18, R2 ;  /* 0x0000000200127202 */ /* 0x000fe20000000f00 */
[----:B------:R-:W-:Y:S02]  /*0340*/  HFMA2 R2, -RZ, RZ, 0, 0 ;  /* 0x00000000ff027431 */ /* 0x000fe400000001ff */
[----:B------:R-:W-:Y:S01]  /*0350*/  IMAD.MOV.U32 R19, RZ, RZ, R3 ;  /* 0x000000ffff137224 */ /* 0x000fe200078e0003 */
[----:B------:R-:W-:Y:S01]  /*0360*/  MOV R17, R12 ;  /* 0x0000000c00117202 */ /* 0x000fe20000000f00 */
[----:B------:R-:W-:Y:S02]  /*0370*/  IMAD.MOV.U32 R3, RZ, RZ, R4 ;  /* 0x000000ffff037224 */ /* 0x000fe400078e0004 */
[----:B------:R-:W1:Y:S05]  /*0380*/  LDC R20, c[0x0][0x3a4] ;  /* 0x0000e900ff147b82 */ /* 0x000e6a0000000800 */
.L_x_5:
[----:B------:R-:W-:Y:S02]  /*0390*/  VIADD R2, R2, 0x1 ;  /* 0x0000000102027836 */ /* 0x000fe40000000000 */
[----:B------:R-:W-:Y:S01]  /*03a0*/  FADD R17, R17, R17 ;  /* 0x0000001111117221 */ /* 0x000fe20000000000 */
[----:B------:R-:W-:Y:S02]  /*03b0*/  FADD R19, -R19, R18 ;  /* 0x0000001213137221 */ /* 0x000fe40000000100 */
[----:B0-----:R-:W-:Y:S01]  /*03c0*/  ISETP.NE.AND P0, PT, R2, R21, PT ;  /* 0x000000150200720c */ /* 0x001fe20003f05270 */
[----:B------:R-:W-:Y:S01]  /*03d0*/  FFMA R3, R17, R3, R4 ;  /* 0x0000000311037223 */ /* 0x000fe20000000004 */
[----:B-1----:R-:W-:-:S11]  /*03e0*/  MOV R17, R20 ;  /* 0x0000001400117202 */ /* 0x002fd60000000f00 */
[----:B------:R-:W-:Y:S05]  /*03f0*/  @!P0 BRA `(.L_x_4) ;  /* 0x00000000001c8947 */ /* 0x000fea0003800000 */
[----:B------:R-:W-:Y:S01]  /*0400*/  FADD R17, R12, R19 ;  /* 0x000000130c117221 */ /* 0x000fe20000000000 */
[----:B------:R-:W-:-:S03]  /*0410*/  FMUL R19, R3, R3 ;  /* 0x0000000303137220 */ /* 0x000fc60000400000 */
[----:B------:R-:W-:-:S04]  /*0420*/  FMUL R18, R17, R17 ;  /* 0x0000001111127220 */ /* 0x000fc80000400000 */
[----:B------:R-:W-:-:S05]  /*0430*/  FADD R22, R18, R19 ;  /* 0x0000001312167221 */ /* 0x000fca0000000000 */
[----:B------:R-:W-:-:S13]  /*0440*/  FSETP.GT.AND P0, PT, R22, 4, PT ;  /* 0x408000001600780b */ /* 0x000fda0003f04000 */
[----:B------:R-:W-:Y:S05]  /*0450*/  @!P0 BRA `(.L_x_5) ;  /* 0xfffffffc00cc8947 */ /* 0x000fea000383ffff */
[----:B------:R-:W-:-:S07]  /*0460*/  IMAD.MOV.U32 R17, RZ, RZ, R2 ;  /* 0x000000ffff117224 */ /* 0x000fce00078e0002 */
.L_x_4:
[----:B------:R-:W-:Y:S05]  /*0470*/  BSYNC.RECONVERGENT B1 ;  /* 0x0000000000017941 */ /* 0x000fea0003800200 */
.L_x_3:
[----:B------:R-:W0:Y:S01]  /*0480*/  LDCU UR6, c[0x0][0x398] ;  /* 0x00007300ff0677ac */ /* 0x000e220008000800 */
[----:B------:R-:W1:Y:S01]  /*0490*/  LDC.64 R2, c[0x0][0x380] ;  /* 0x0000e000ff027b82 */ /* 0x000e620000000a00 */
[----:B0-----:R-:W-:-:S05]  /*04a0*/  MOV R21, UR6 ;  /* 0x0000000600157c02 */ /* 0x001fca0008000f00 */
[----:B------:R-:W-:-:S04]  /*04b0*/  IMAD R19, R5, R21, R0 ;  /* 0x0000001505137224 */ /* 0x000fc800078e0200 */
[----:B-1----:R-:W-:-:S05]  /*04c0*/  IMAD.WIDE R2, R19, 0x4, R2 ;  /* 0x0000000413027825 */ /* 0x002fca00078e0202 */
[----:B------:R0:W-:Y:S02]  /*04d0*/  STG.E desc[UR4][R2.64], R17 ;  /* 0x0000001102007986 */ /* 0x0001e4000c101904 */
.L_x_2:
[----:B------:R-:W-:Y:S05]  /*04e0*/  BSYNC.RECONVERGENT B0 ;  /* 0x0000000000007941 */ /* 0x000fea0003800200 */
.L_x_1:
[----:B------:R-:W1:Y:S01]  /*04f0*/  LDCU UR6, c[0x0][0x39c] ;  /* 0x00007380ff0677ac */ /* 0x000e620008000800 */
[----:B------:R-:W-:Y:S01]  /*0500*/  BSSY.RECONVERGENT B0, `(.L_x_6) ;  /* 0x000001d000007945 */ /* 0x000fe20003800200 */
[----:B------:R-:W2:Y:S01]  /*0510*/  LDCU UR7, c[0x0][0x3a4] ;  /* 0x00007480ff0777ac */ /* 0x000ea20008000800 */
[----:B-1----:R-:W-:-:S04]  /*0520*/  ISETP.GE.AND P0, PT, R14, UR6, PT ;  /* 0x000000060e007c0c */ /* 0x002fc8000bf06270 */
[----:B------:R-:W-:-:S13]  /*0530*/  ISETP.GE.OR P0, PT, R0, R21, P0 ;  /* 0x000000150000720c */ /* 0x000fda0000706670 */
[----:B--2---:R-:W-:Y:S05]  /*0540*/  @P0 BRA `(.L_x_7) ;  /* 0x0000000000600947 */ /* 0x004fea0003800000 */
[----:B------:R-:W1:Y:S01]  /*0550*/  LDC R20, c[0x0][0x3a4] ;  /* 0x0000e900ff147b82 */ /* 0x000e620000000800 */
[----:B------:R-:W-:Y:S01]  /*0560*/  BSSY.RECONVERGENT B1, `(.L_x_8) ;  /* 0x0000012000017945 */ /* 0x000fe20003800200 */
[----:B0-----:R-:W-:Y:S01]  /*0570*/  IMAD.MOV.U32 R2, RZ, RZ, RZ ;  /* 0x000000ffff027224 */ /* 0x001fe200078e00ff */
[----:B------:R-:W-:Y:S01]  /*0580*/  MOV R3, R6 ;  /* 0x0000000600037202 */ /* 0x000fe20000000f00 */
[----:B------:R-:W-:-:S07]  /*0590*/  IMAD.MOV.U32 R17, RZ, RZ, R12 ;  /* 0x000000ffff117224 */ /* 0x000fce00078e000c */
.L_x_10:
[----:B------:R-:W-:Y:S01]  /*05a0*/  FMUL R18, R17, R17 ;  /* 0x0000001111127220 */ /* 0x000fe20000400000 */
[----:B------:R-:W-:-:S04]  /*05b0*/  FMUL R21, R3, R3 ;  /* 0x0000000303157220 */ /* 0x000fc80000400000 */
[----:B------:R-:W-:-:S05]  /*05c0*/  FADD R19, R18, R21 ;  /* 0x0000001512137221 */ /* 0x000fca0000000000 */
[----:B------:R-:W-:Y:S02]  /*05d0*/  FSETP.GT.AND P0, PT, R19, 4, PT ;  /* 0x408000001300780b */ /* 0x000fe40003f04000 */
[----:B------:R-:W-:-:S11]  /*05e0*/  MOV R19, R2 ;  /* 0x0000000200137202 */ /* 0x000fd60000000f00 */
[----:B------:R-:W-:Y:S05]  /*05f0*/  @P0 BRA `(.L_x_9) ;  /* 0x0000000000200947 */ /* 0x000fea0003800000 */
[----:B------:R-:W-:Y:S02]  /*0600*/  VIADD R2, R2, 0x1 ;  /* 0x0000000102027836 */ /* 0x000fe40000000000 */
[----:B------:R-:W-:Y:S01]  /*0610*/  FADD R19, R17, R17 ;  /* 0x0000001111137221 */ /* 0x000fe20000000000 */
[----:B------:R-:W-:Y:S02]  /*0620*/  FADD R17, R18, -R21 ;  /* 0x8000001512117221 */ /* 0x000fe40000000000 */
[----:B------:R-:W-:Y:S01]  /*0630*/  ISETP.NE.AND P0, PT, R2, UR7, PT ;  /* 0x0000000702007c0c */ /* 0x000fe2000bf05270 */
[----:B------:R-:W-:Y:S01]  /*0640*/  FFMA R3, R19, R3, R6 ;  /* 0x0000000313037223 */ /* 0x000fe20000000006 */
[----:B------:R-:W-:-:S11]  /*0650*/  FADD R17, R12, R17 ;  /* 0x000000110c117221 */ /* 0x000fd60000000000 */
[----:B------:R-:W-:Y:S05]  /*0660*/  @P0 BRA `(.L_x_10) ;  /* 0xfffffffc00cc0947 */ /* 0x000fea000383ffff */
[----:B-1----:R-:W-:-:S07]  /*0670*/  MOV R19, R20 ;  /* 0x0000001400137202 */ /* 0x002fce0000000f00 */
.L_x_9:
[----:B------:R-:W-:Y:S05]  /*0680*/  BSYNC.RECONVERGENT B1 ;  /* 0x0000000000017941 */ /* 0x000fea0003800200 */
.L_x_8:
[----:B------:R-:W0:Y:S01]  /*0690*/  LDC.64 R2, c[0x0][0x380] ;  /* 0x0000e000ff027b82 */ /* 0x000e220000000a00 */
[----:B------:R-:W-:-:S04]  /*06a0*/  IMAD.IADD R17, R7, 0x1, R0 ;  /* 0x0000000107117824 */ /* 0x000fc800078e0200 */
[----:B0-----:R-:W-:-:S05]  /*06b0*/  IMAD.WIDE R2, R17, 0x4, R2 ;  /* 0x0000000411027825 */ /* 0x001fca00078e0202 */
[----:B------:R2:W-:Y:S02]  /*06c0*/  STG.E desc[UR4][R2.64], R19 ;  /* 0x0000001302007986 */ /* 0x0005e4000c101904 */
.L_x_7:
[----:B------:R-:W-:Y:S05]  /*06d0*/  BSYNC.RECONVERGENT B0 ;  /* 0x0000000000007941 */ /* 0x000fea0003800200 */
.L_x_6:
[----:B------:R-:W3:Y:S01]  /*06e0*/  LDCU.64 UR6, c[0x0][0x398] ;  /* 0x00007300ff0677ac */ /* 0x000ee20008000a00 */
[----:B------:R-:W-:Y:S01]  /*06f0*/  BSSY.RECONVERGENT B0, `(.L_x_11) ;  /* 0x000001d000007945 */ /* 0x000fe20003800200 */
[----:B------:R-:W4:Y:S01]  /*0700*/  LDCU UR8, c[0x0][0x3a4] ;  /* 0x00007480ff0877ac */ /* 0x000f220008000800 */
[----:B---3--:R-:W-:-:S04]  /*0710*/  ISETP.GE.AND P0, PT, R15, UR7, PT ;  /* 0x000000070f007c0c */ /* 0x008fc8000bf06270 */
[----:B------:R-:W-:-:S13]  /*0720*/  ISETP.GE.OR P0, PT, R0, UR6, P0 ;  /* 0x0000000600007c0c */ /* 0x000fda0008706670 */
[----:B----4-:R-:W-:Y:S05]  /*0730*/  @P0 BRA `(.L_x_12) ;  /* 0x0000000000600947 */ /* 0x010fea0003800000 */
[----:B-1----:R-:W1:Y:S01]  /*0740*/  LDC R20, c[0x0][0x3a4] ;  /* 0x0000e900ff147b82 */ /* 0x002e620000000800 */
[----:B0-2---:R-:W-:Y:S01]  /*0750*/  HFMA2 R2, -RZ, RZ, 0, 0 ;  /* 0x00000000ff027431 */ /* 0x005fe200000001ff */
[----:B------:R-:W-:Y:S01]  /*0760*/  BSSY.RECONVERGENT B1, `(.L_x_13) ;  /* 0x0000011000017945 */ /* 0x000fe20003800200 */
[----:B------:R-:W-:Y:S01]  /*0770*/  IMAD.MOV.U32 R3, RZ, RZ, R8 ;  /* 0x000000ffff037224 */ /* 0x000fe200078e0008 */
[----:B------:R-:W-:-:S07]  /*0780*/  MOV R17, R12 ;  /* 0x0000000c00117202 */ /* 0x000fce0000000f00 */
.L_x_15:
[----:B------:R-:W-:Y:S01]  /*0790*/  FMUL R18, R17, R17 ;  /* 0x0000001111127220 */ /* 0x000fe20000400000 */
[----:B------:R-:W-:-:S04]  /*07a0*/  FMUL R21, R3, R3 ;  /* 0x0000000303157220 */ /* 0x000fc80000400000 */
[----:B------:R-:W-:-:S05]  /*07b0*/  FADD R19, R18, R21 ;  /* 0x0000001512137221 */ /* 0x000fca0000000000 */
[----:B------:R-:W-:Y:S01]  /*07c0*/  FSETP.GT.AND P0, PT, R19, 4, PT ;  /* 0x408000001300780b */ /* 0x000fe20003f04000 */
[----:B------:R-:W-:-:S12]  /*07d0*/  IMAD.MOV.U32 R19, RZ, RZ, R2 ;  /* 0x000000ffff137224 */ /* 0x000fd800078e0002 */
[----:B------:R-:W-:Y:S05]  /*07e0*/  @P0 BRA `(.L_x_14) ;  /* 0x0000000000200947 */ /* 0x000fea0003800000 */
[----:B------:R-:W-:Y:S01]  /*07f0*/  IADD3 R2, PT, PT, R2, 0x1, RZ ;  /* 0x0000000102027810 */ /* 0x000fe20007ffe0ff */
[----:B------:R-:W-:Y:S01]  /*0800*/  FADD R19, R17, R17 ;  /* 0x0000001111137221 */ /* 0x000fe20000000000 */
[----:B------:R-:W-:Y:S02]  /*0810*/  FADD R17, R18, -R21 ;  /* 0x8000001512117221 */ /* 0x000fe40000000000 */
[----:B------:R-:W-:Y:S01]  /*0820*/  ISETP.NE.AND P0, PT, R2, UR8, PT ;  /* 0x0000000802007c0c */ /* 0x000fe2000bf05270 */
[----:B------:R-:W-:Y:S01]  /*0830*/  FFMA R3, R19, R3, R8 ;  /* 0x0000000313037223 */ /* 0x000fe20000000008 */
[----:B------:R-:W-:-:S11]  /*0840*/  FADD R17, R12, R17 ;  /* 0x000000110c117221 */ /* 0x000fd60000000000 */
[----:B------:R-:W-:Y:S05]  /*0850*/  @P0 BRA `(.L_x_15) ;  /* 0xfffffffc00cc0947 */ /* 0x000fea000383ffff */
[----:B-1----:R-:W-:-:S07]  /*0860*/  IMAD.MOV.U32 R19, RZ, RZ, R20 ;  /* 0x000000ffff137224 */ /* 0x002fce00078e0014 */
.L_x_14:
[----:B------:R-:W-:Y:S05]  /*0870*/  BSYNC.RECONVERGENT B1 ;  /* 0x0000000000017941 */ /* 0x000fea0003800200 */
.L_x_13:
[----:B------:R-:W0:Y:S01]  /*0880*/  LDC.64 R2, c[0x0][0x380] ;  /* 0x0000e000ff027b82 */ /* 0x000e220000000a00 */
[----:B------:R-:W-:-:S05]  /*0890*/  IADD3 R17, PT, PT, R9, R0, RZ ;  /* 0x0000000009117210 */ /* 0x000fca0007ffe0ff */
[----:B0-----:R-:W-:-:S05]  /*08a0*/  IMAD.WIDE R2, R17, 0x4, R2 ;  /* 0x0000000411027825 */ /* 0x001fca00078e0202 */
[----:B------:R3:W-:Y:S02]  /*08b0*/  STG.E desc[UR4][R2.64], R19 ;  /* 0x0000001302007986 */ /* 0x0007e4000c101904 */
.L_x_12:
[----:B------:R-:W-:Y:S05]  /*08c0*/  BSYNC.RECONVERGENT B0 ;  /* 0x0000000000007941 */ /* 0x000fea0003800200 */
.L_x_11:
[----:B------:R-:W4:Y:S01]  /*08d0*/  LDCU.64 UR6, c[0x0][0x398] ;  /* 0x00007300ff0677ac */ /* 0x000f220008000a00 */
[----:B------:R-:W-:Y:S01]  /*08e0*/  BSSY.RECONVERGENT B0, `(.L_x_16) ;  /* 0x000001d000007945 */ /* 0x000fe20003800200 */
[----:B------:R-:W5:Y:S01]  /*08f0*/  LDCU UR8, c[0x0][0x3a4] ;  /* 0x00007480ff0877ac */ /* 0x000f620008000800 */
[----:B----4-:R-:W-:-:S04]  /*0900*/  ISETP.GE.AND P0, PT, R16, UR7, PT ;  /* 0x0000000710007c0c */ /* 0x010fc8000bf06270 */
[----:B------:R-:W-:-:S13]  /*0910*/  ISETP.GE.OR P0, PT, R0, UR6, P0 ;  /* 0x0000000600007c0c */ /* 0x000fda0008706670 */
[----:B-----5:R-:W-:Y:S05]  /*0920*/  @P0 BRA `(.L_x_17) ;  /* 0x0000000000600947 */ /* 0x020fea0003800000 */
[----:B-1----:R-:W1:Y:S01]  /*0930*/  LDC R20, c[0x0][0x3a4] ;  /* 0x0000e900ff147b82 */ /* 0x002e620000000800 */
[----:B------:R-:W-:Y:S01]  /*0940*/  BSSY.RECONVERGENT B1, `(.L_x_18) ;  /* 0x0000012000017945 */ /* 0x000fe20003800200 */
[----:B0-23--:R-:W-:Y:S01]  /*0950*/  IMAD.MOV.U32 R2, RZ, RZ, RZ ;  /* 0x000000ffff027224 */ /* 0x00dfe200078e00ff */
[----:B------:R-:W-:Y:S01]  /*0960*/  MOV R3, R10 ;  /* 0x0000000a00037202 */ /* 0x000fe20000000f00 */
[----:B------:R-:W-:-:S07]  /*0970*/  IMAD.MOV.U32 R17, RZ, RZ, R12 ;  /* 0x000000ffff117224 */ /* 0x000fce00078e000c */
.L_x_20:
        /* <DEDUP_REMOVED lines=14> */
.L_x_19:
[----:B------:R-:W-:Y:S05]  /*0a60*/  BSYNC.RECONVERGENT B1 ;  /* 0x0000000000017941 */ /* 0x000fea0003800200 */
.L_x_18:
[----:B------:R-:W0:Y:S01]  /*0a70*/  LDC.64 R2, c[0x0][0x380] ;  /* 0x0000e000ff027b82 */ /* 0x000e220000000a00 */
[----:B------:R-:W-:-:S04]  /*0a80*/  IMAD.IADD R17, R13, 0x1, R0 ;  /* 0x000000010d117824 */ /* 0x000fc800078e0200 */
[----:B0-----:R-:W-:-:S05]  /*0a90*/  IMAD.WIDE R2, R17, 0x4, R2 ;  /* 0x0000000411027825 */ /* 0x001fca00078e0202 */
[----:B------:R4:W-:Y:S02]  /*0aa0*/  STG.E desc[UR4][R2.64], R19 ;  /* 0x0000001302007986 */ /* 0x0009e4000c101904 */
.L_x_17:
[----:B------:R-:W-:Y:S05]  /*0ab0*/  BSYNC.RECONVERGENT B0 ;  /* 0x0000000000007941 */ /* 0x000fea0003800200 */
.L_x_16:
[----:B------:R-:W-:-:S13]  /*0ac0*/  ISETP.NE.AND P0, PT, R0, R11, PT ;  /* 0x0000000b0000720c */ /* 0x000fda0003f05270 */
[----:B------:R-:W-:Y:S05]  /*0ad0*/  @!P0 EXIT ;  /* 0x000000000000894d */ /* 0x000fea0003800000 */
[----:B------:R-:W-:Y:S01]  /*0ae0*/  IADD3 R0, PT, PT, R0, 0x1, RZ ;  /* 0x0000000100007810 */ /* 0x000fe20007ffe0ff */
[----:B------:R-:W-:Y:S06]  /*0af0*/  BRA `(.L_x_21) ;  /* 0xfffffff400c47947 */ /* 0x000fec000383ffff */
.L_x_0:
[----:B------:R-:W0:Y:S01]  /*0b00*/  LDCU.64 UR8, c[0x0][0x398] ;  /* 0x00007300ff0877ac */ /* 0x000e220008000a00 */
[C---:B------:R-:W-:Y:S01]  /*0b10*/  VIADD R17, R5.reuse, 0x1 ;  /* 0x0000000105117836 */ /* 0x040fe20000000000 */
[C---:B------:R-:W-:Y:S01]  /*0b20*/  IADD3 R11, PT, PT, R5.reuse, 0x2, RZ ;  /* 0x00000002050b7810 */ /* 0x040fe20007ffe0ff */
[C---:B------:R-:W-:Y:S01]  /*0b30*/  VIADD R3, R5.reuse, 0x3 ;  /* 0x0000000305037836 */ /* 0x040fe20000000000 */
[----:B------:R-:W1:Y:S01]  /*0b40*/  LDCU.64 UR6, c[0x0][0x380] ;  /* 0x00007000ff0677ac */ /* 0x000e620008000a00 */
[----:B------:R-:W-:Y:S02]  /*0b50*/  SHF.R.S32.HI R2, RZ, 0x1f, R0 ;  /* 0x0000001fff027819 */ /* 0x000fe40000011400 */
[----:B0-----:R-:W-:Y:S02]  /*0b60*/  ISETP.GE.AND P2, PT, R5, UR9, PT ;  /* 0x0000000905007c0c */ /* 0x001fe4000bf46270 */
[----:B------:R-:W-:Y:S02]  /*0b70*/  ISETP.GE.AND P3, PT, R17, UR9, PT ;  /* 0x0000000911007c0c */ /* 0x000fe4000bf66270 */
[----:B------:R-:W-:-:S02]  /*0b80*/  ISETP.GE.OR P4, PT, R0, UR8, P2 ;  /* 0x0000000800007c0c */ /* 0x000fc40009786670 */
[C---:B------:R-:W-:Y:S02]  /*0b90*/  ISETP.GE.OR P5, PT, R0.reuse, UR8, P3 ;  /* 0x0000000800007c0c */ /* 0x040fe40009fa6670 */
[----:B------:R-:W-:Y:S02]  /*0ba0*/  ISETP.GE.AND P0, PT, R11, UR9, PT ;  /* 0x000000090b007c0c */ /* 0x000fe4000bf06270 */
[----:B------:R-:W-:Y:S02]  /*0bb0*/  ISETP.GE.AND P1, PT, R3, UR9, PT ;  /* 0x0000000903007c0c */ /* 0x000fe4000bf26270 */
[----:B------:R-:W-:-:S05]  /*0bc0*/  ISETP.GE.OR P6, PT, R0, UR8, P0 ;  /* 0x0000000800007c0c */ /* 0x000fca00087c6670 */
[----:B------:R-:W0:Y:S01]  /*0bd0*/  @!P4 LDC.64 R12, c[0x0][0x380] ;  /* 0x0000e000ff0ccb82 */ /* 0x000e220000000a00 */
[--C-:B------:R-:W-:Y:S02]  /*0be0*/  @!P4 IMAD R7, R5, UR8, R0.reuse ;  /* 0x000000080507cc24 */ /* 0x100fe4000f8e0200 */
[----:B------:R-:W-:Y:S02]  /*0bf0*/  @!P5 IMAD R9, R17, UR8, R0 ;  /* 0x000000081109dc24 */ /* 0x000fe4000f8e0200 */
[----:B------:R-:W-:Y:S02]  /*0c00*/  IMAD R5, R5, UR8, RZ ;  /* 0x0000000805057c24 */ /* 0x000fe4000f8e02ff */
[----:B------:R-:W-:Y:S01]  /*0c10*/  IMAD R17, R17, UR8, RZ ;  /* 0x0000000811117c24 */ /* 0x000fe2000f8e02ff */
[----:B------:R-:W2:Y:S01]  /*0c20*/  @!P5 LDC.64 R14, c[0x0][0x380] ;  /* 0x0000e000ff0edb82 */ /* 0x000ea20000000a00 */
[----:B0-----:R-:W-:-:S07]  /*0c30*/  @!P4 IMAD.WIDE R12, R7, 0x4, R12 ;  /* 0x00000004070cc825 */ /* 0x001fce00078e020c */
[----:B------:R-:W0:Y:S01]  /*0c40*/  @!P6 LDC.64 R6, c[0x0][0x380] ;  /* 0x0000e000ff06eb82 */ /* 0x000e220000000a00 */
[----:B------:R3:W-:Y:S01]  /*0c50*/  @!P4 STG.E desc[UR4][R12.64], RZ ;  /* 0x000000ff0c00c986 */ /* 0x0007e2000c101904 */
[----:B------:R-:W-:Y:S01]  /*0c60*/  ISETP.GE.OR P4, PT, R0, UR8, P1 ;  /* 0x0000000800007c0c */ /* 0x000fe20008f86670 */
[----:B--2---:R-:W-:-:S05]  /*0c70*/  @!P5 IMAD.WIDE R14, R9, 0x4, R14 ;  /* 0x00000004090ed825 */ /* 0x004fca00078e020e */
[----:B------:R2:W-:Y:S01]  /*0c80*/  @!P5 STG.E desc[UR4][R14.64], RZ ;  /* 0x000000ff0e00d986 */ /* 0x0005e2000c101904 */
[----:B------:R-:W-:Y:S01]  /*0c90*/  IADD3 R10, P5, PT, R0, R5, RZ ;  /* 0x00000005000a7210 */ /* 0x000fe20007fbe0ff */
[----:B---3--:R-:W-:-:S03]  /*0ca0*/  @!P6 IMAD R13, R11, UR8, R0 ;  /* 0x000000080b0dec24 */ /* 0x008fc6000f8e0200 */
[----:B------:R-:W-:Y:S02]  /*0cb0*/  LEA.HI.X.SX32 R5, R5, R2, 0x1, P5 ;  /* 0x0000000205057211 */ /* 0x000fe400028f0eff */
[----:B------:R-:W3:Y:S01]  /*0cc0*/  @!P4 LDC.64 R8, c[0x0][0x380] ;  /* 0x0000e000ff08cb82 */ /* 0x000ee20000000a00 */
[----:B-1----:R-:W-:Y:S01]  /*0cd0*/  LEA R4, P5, R10, UR6, 0x2 ;  /* 0x000000060a047c11 */ /* 0x002fe2000f8a10ff */
[----:B--2---:R-:W-:-:S03]  /*0ce0*/  IMAD R15, R11, UR8, RZ ;  /* 0x000000080b0f7c24 */ /* 0x004fc6000f8e02ff */
[----:B------:R-:W-:Y:S01]  /*0cf0*/  LEA.HI.X R5, R10, UR7, R5, 0x2, P5 ;  /* 0x000000070a057c11 */ /* 0x000fe2000a8f1405 */
[----:B------:R-:W-:Y:S01]  /*0d00*/  @!P4 IMAD R11, R3, UR8, R0 ;  /* 0x00000008030bcc24 */ /* 0x000fe2000f8e0200 */
[----:B------:R-:W-:Y:S01]  /*0d10*/  IADD3 R10, P5, PT, R17, R0, RZ ;  /* 0x00000000110a7210 */ /* 0x000fe20007fbe0ff */
[----:B0-----:R-:W-:-:S03]  /*0d20*/  @!P6 IMAD.WIDE R12, R13, 0x4, R6 ;  /* 0x000000040d0ce825 */ /* 0x001fc600078e0206 */
[----:B------:R-:W-:Y:S01]  /*0d30*/  LEA.HI.X.SX32 R17, R17, R2, 0x1, P5 ;  /* 0x0000000211117211 */ /* 0x000fe200028f0eff */
[----:B------:R-:W-:Y:S01]  /*0d40*/  IMAD R3, R3, UR8, RZ ;  /* 0x0000000803037c24 */ /* 0x000fe2000f8e02ff */
[C---:B------:R-:W-:Y:S01]  /*0d50*/  LEA R6, P5, R10.reuse, UR6, 0x2 ;  /* 0x000000060a067c11 */ /* 0x040fe2000f8a10ff */
[----:B------:R0:W-:Y:S03]  /*0d60*/  @!P6 STG.E desc[UR4][R12.64], RZ ;  /* 0x000000ff0c00e986 */ /* 0x0001e6000c101904 */
[----:B------:R-:W-:Y:S02]  /*0d70*/  LEA.HI.X R7, R10, UR7, R17, 0x2, P5 ;  /* 0x000000070a077c11 */ /* 0x000fe4000a8f1411 */
[----:B------:R-:W-:Y:S02]  /*0d80*/  IADD3 R16, P5, PT, R15, R0, RZ ;  /* 0x000000000f107210 */ /* 0x000fe40007fbe0ff */
[----:B------:R-:W-:-:S02]  /*0d90*/  IADD3 R17, PT, PT, R0, 0x1, RZ ;  /* 0x0000000100117810 */ /* 0x000fc40007ffe0ff */
[----:B------:R-:W-:Y:S01]  /*0da0*/  LEA.HI.X.SX32 R15, R15, R2, 0x1, P5 ;  /* 0x000000020f0f7211 */ /* 0x000fe200028f0eff */
[----:B---3--:R-:W-:Y:S01]  /*0db0*/  @!P4 IMAD.WIDE R10, R11, 0x4, R8 ;  /* 0x000000040b0ac825 */ /* 0x008fe200078e0208 */
[----:B------:R-:W-:Y:S02]  /*0dc0*/  LEA R8, P6, R16, UR6, 0x2 ;  /* 0x0000000610087c11 */ /* 0x000fe4000f8c10ff */
[----:B------:R-:W-:Y:S01]  /*0dd0*/  ISETP.GE.OR P5, PT, R17, UR8, P2 ;  /* 0x0000000811007c0c */ /* 0x000fe200097a6670 */
[----:B0-----:R-:W-:Y:S01]  /*0de0*/  VIADD R12, R0, 0x2 ;  /* 0x00000002000c7836 */ /* 0x001fe20000000000 */
[----:B------:R0:W-:Y:S01]  /*0df0*/  @!P4 STG.E desc[UR4][R10.64], RZ ;  /* 0x000000ff0a00c986 */ /* 0x0001e2000c101904 */
[----:B------:R-:W-:Y:S02]  /*0e00*/  IADD3 R14, P4, PT, R3, R0, RZ ;  /* 0x00000000030e7210 */ /* 0x000fe40007f9e0ff */
[----:B------:R-:W-:Y:S02]  /*0e10*/  LEA.HI.X R9, R16, UR7, R15, 0x2, P6 ;  /* 0x0000000710097c11 */ /* 0x000fe4000b0f140f */
[----:B------:R-:W-:-:S02]  /*0e20*/  ISETP.GE.OR P6, PT, R17, UR8, P3 ;  /* 0x0000000811007c0c */ /* 0x000fc40009fc6670 */
[----:B------:R-:W-:Y:S02]  /*0e30*/  LEA.HI.X.SX32 R3, R3, R2, 0x1, P4 ;  /* 0x0000000203037211 */ /* 0x000fe400020f0eff */
[C---:B------:R-:W-:Y:S02]  /*0e40*/  ISETP.GE.OR P4, PT, R17.reuse, UR8, P0 ;  /* 0x0000000811007c0c */ /* 0x040fe40008786670 */
[----:B------:R0:W-:Y:S01]  /*0e50*/  @!P5 STG.E desc[UR4][R4.64+0x4], RZ ;  /* 0x000004ff0400d986 */ /* 0x0001e2000c101904 */
[----:B------:R-:W-:Y:S02]  /*0e60*/  ISETP.GE.OR P5, PT, R17, UR8, P1 ;  /* 0x0000000811007c0c */ /* 0x000fe40008fa6670 */
[----:B------:R-:W-:-:S04]  /*0e70*/  IADD3 R0, PT, PT, R0, 0x3, RZ ;  /* 0x0000000300007810 */ /* 0x000fc80007ffe0ff */
[----:B------:R0:W-:Y:S01]  /*0e80*/  @!P6 STG.E desc[UR4][R6.64+0x4], RZ ;  /* 0x000004ff0600e986 */ /* 0x0001e2000c101904 */
[----:B------:R-:W-:Y:S02]  /*0e90*/  ISETP.GE.OR P6, PT, R12, UR8, P2 ;  /* 0x000000080c007c0c */ /* 0x000fe400097c6670 */
[----:B------:R-:W-:Y:S01]  /*0ea0*/  ISETP.GE.OR P2, PT, R0, UR8, P2 ;  /* 0x0000000800007c0c */ /* 0x000fe20009746670 */
[----:B------:R0:W-:Y:S01]  /*0eb0*/  @!P4 STG.E desc[UR4][R8.64+0x4], RZ ;  /* 0x000004ff0800c986 */ /* 0x0001e2000c101904 */
[----:B------:R-:W-:-:S04]  /*0ec0*/  LEA R2, P4, R14, UR6, 0x2 ;  /* 0x000000060e027c11 */ /* 0x000fc8000f8810ff */
[----:B------:R-:W-:Y:S02]  /*0ed0*/  LEA.HI.X R3, R14, UR7, R3, 0x2, P4 ;  /* 0x000000070e037c11 */ /* 0x000fe4000a0f1403 */
[----:B------:R-:W-:Y:S02]  /*0ee0*/  ISETP.GE.OR P4, PT, R12, UR8, P3 ;  /* 0x000000080c007c0c */ /* 0x000fe40009f86670 */
[----:B------:R-:W-:Y:S01]  /*0ef0*/  ISETP.GE.OR P3, PT, R0, UR8, P3 ;  /* 0x0000000800007c0c */ /* 0x000fe20009f66670 */
[----:B------:R0:W-:Y:S01]  /*0f00*/  @!P5 STG.E desc[UR4][R2.64+0x4], RZ ;  /* 0x000004ff0200d986 */ /* 0x0001e2000c101904 */
[----:B------:R-:W-:Y:S02]  /*0f10*/  ISETP.GE.OR P5, PT, R12, UR8, P0 ;  /* 0x000000080c007c0c */ /* 0x000fe400087a6670 */
[----:B------:R-:W-:Y:S01]  /*0f20*/  ISETP.GE.OR P0, PT, R0, UR8, P0 ;  /* 0x0000000800007c0c */ /* 0x000fe20008706670 */
[----:B------:R0:W-:Y:S01]  /*0f30*/  @!P6 STG.E desc[UR4][R4.64+0x8], RZ ;  /* 0x000008ff0400e986 */ /* 0x0001e2000c101904 */
[----:B------:R-:W-:-:S02]  /*0f40*/  ISETP.GE.OR P6, PT, R12, UR8, P1 ;  /* 0x000000080c007c0c */ /* 0x000fc40008fc6670 */
[----:B------:R-:W-:-:S03]  /*0f50*/  ISETP.GE.OR P1, PT, R0, UR8, P1 ;  /* 0x0000000800007c0c */ /* 0x000fc60008f26670 */
[----:B------:R0:W-:Y:S04]  /*0f60*/  @!P4 STG.E desc[UR4][R6.64+0x8], RZ ;  /* 0x000008ff0600c986 */ /* 0x0001e8000c101904 */
[----:B------:R0:W-:Y:S04]  /*0f70*/  @!P5 STG.E desc[UR4][R8.64+0x8], RZ ;  /* 0x000008ff0800d986 */ /* 0x0001e8000c101904 */
[----:B------:R0:W-:Y:S04]  /*0f80*/  @!P6 STG.E desc[UR4][R2.64+0x8], RZ ;  /* 0x000008ff0200e986 */ /* 0x0001e8000c101904 */
[----:B------:R0:W-:Y:S04]  /*0f90*/  @!P2 STG.E desc[UR4][R4.64+0xc], RZ ;  /* 0x00000cff0400a986 */ /* 0x0001e8000c101904 */
[----:B------:R0:W-:Y:S04]  /*0fa0*/  @!P3 STG.E desc[UR4][R6.64+0xc], RZ ;  /* 0x00000cff0600b986 */ /* 0x0001e8000c101904 */
[----:B------:R0:W-:Y:S01]  /*0fb0*/  @!P0 STG.E desc[UR4][R8.64+0xc], RZ ;  /* 0x00000cff08008986 */ /* 0x0001e2000c101904 */
[----:B------:R-:W-:Y:S05]  /*0fc0*/  @P1 EXIT ;  /* 0x000000000000194d */ /* 0x000fea0003800000 */
[----:B------:R-:W-:Y:S01]  /*0fd0*/  STG.E desc[UR4][R2.64+0xc], RZ ;  /* 0x00000cff02007986 */ /* 0x000fe2000c101904 */
[----:B------:R-:W-:Y:S05]  /*0fe0*/  EXIT ;  /* 0x000000000000794d */ /* 0x000fea0003800000 */
.L_x_22:
[----:B------:R-:W-:-:S00]  /*0ff0*/  BRA `(.L_x_22) ;  /* 0xfffffffc00fc7947 */ /* 0x000fc0000383ffff */
[----:B------:R-:W-:-:S00]  /*1000*/  NOP ;  /* 0x0000000000007918 */ /* 0x000fc00000000000 */
[----:B------:R-:W-:-:S00]  /*1010*/  NOP ;  /* 0x0000000000007918 */ /* 0x000fc00000000000 */
[----:B------:R-:W-:-:S00]  /*1020*/  NOP ;  /* 0x0000000000007918 */ /* 0x000fc00000000000 */
[----:B------:R-:W-:-:S00]  /*1030*/  NOP ;  /* 0x0000000000007918 */ /* 0x000fc00000000000 */
[----:B------:R-:W-:-:S00]  /*1040*/  NOP ;  /* 0x0000000000007918 */ /* 0x000fc00000000000 */
[----:B------:R-:W-:-:S00]  /*1050*/  NOP ;  /* 0x0000000000007918 */ /* 0x000fc00000000000 */
[----:B------:R-:W-:-:S00]  /*1060*/  NOP ;  /* 0x0000000000007918 */ /* 0x000fc00000000000 */
[----:B------:R-:W-:-:S00]  /*1070*/  NOP ;  /* 0x0000000000007918 */ /* 0x000fc00000000000 */
.L_x_23:


//--------------------- .nv.shared.reserved.0     --------------------------
	.section	.nv.shared.reserved.0,"aw",@nobits
	.weak		__nv_reservedSMEM_offset_0_alias
	.size		__nv_reservedSMEM_offset_0_alias, 0, 64
	.other		__nv_reservedSMEM_offset_0_alias,@"STO_CUDA_RESERVED_SHARED STV_DEFAULT"
__nv_reservedSMEM_offset_0_alias:
	.zero		0
	.zero		64


//--------------------- .nv.constant0._Z12mandelKernelPiffffiiii --------------------------
	.section	.nv.constant0._Z12mandelKernelPiffffiiii,"a",@progbits
	.sectionflags	@""
	.align	4
.nv.constant0._Z12mandelKernelPiffffiiii:
	.zero		936


//--------------------- SYMBOLS --------------------------

	.type		.nv.reservedSmem.offset0,@object
	.size		.nv.reservedSmem.offset0,0x4
